//
// Generated by NVIDIA NVVM Compiler
//
// Compiler Build ID: CL-36424714
// Cuda compilation tools, release 13.0, V13.0.88
// Based on NVVM 20.0.0
//

.version 9.0
.target sm_100
.address_size 64

	// .globl	negateGovaluate

.visible .entry negateGovaluate(
	.param .u64 .ptr .align 1 negateGovaluate_param_0,
	.param .u32 negateGovaluate_param_1
)
{
	.reg .pred 	%p<2>;
	.reg .b32 	%r<9>;
	.reg .b32 	%f<3>;
	.reg .b64 	%rd<5>;

	ld.param.u64 	%rd1, [negateGovaluate_param_0];
	ld.param.u32 	%r2, [negateGovaluate_param_1];
	mov.u32 	%r3, %ctaid.y;
	mov.u32 	%r4, %nctaid.x;
	mov.u32 	%r5, %ctaid.x;
	mad.lo.s32 	%r6, %r3, %r4, %r5;
	mov.u32 	%r7, %ntid.x;
	mov.u32 	%r8, %tid.x;
	mad.lo.s32 	%r1, %r6, %r7, %r8;
	setp.ge.s32 	%p1, %r1, %r2;
	@%p1 bra 	$L__BB0_2;
	cvta.to.global.u64 	%rd2, %rd1;
	mul.wide.s32 	%rd3, %r1, 4;
	add.s64 	%rd4, %rd2, %rd3;
	ld.global.f32 	%f1, [%rd4];
	neg.f32 	%f2, %f1;
	st.global.f32 	[%rd4], %f2;
$L__BB0_2:
	ret;

}


// ===== COMPILED SASS (sm_100) =====

	.target	sm_100

	.elftype	@"ET_EXEC"


//--------------------- .note.nv.tkinfo           --------------------------
	.section	.note.nv.tkinfo,"",@"SHT_NOTE"
	.sectionflags	@"SHF_NOTE_NV_TKINFO"
	.tkinfo
        /*0018*/ 	.word	0x00000002
        /*0030*/ 	.string	""
        /*0030*/ 	.string	"ptxas"
        /*0030*/ 	.string	"Cuda compilation tools, release 13.0, V13.0.88"
        /*0030*/ 	.string	"Build cuda_13.0.r13.0/compiler.36424714_0"
        /*0030*/ 	.string	"-arch sm_100 -m 64 "



//--------------------- .note.nv.cuinfo           --------------------------
	.section	.note.nv.cuinfo,"",@"SHT_NOTE"
	.sectionflags	@"SHF_NOTE_NV_CUINFO"
        /*0018*/ 	.short	0x0002
        /*001a*/ 	.short	0x0064
        /*001c*/ 	.short	0x0082
	.zero		2


//--------------------- .nv.info                  --------------------------
	.section	.nv.info,"",@"SHT_CUDA_INFO"
	.align	4


	//----- nvinfo : EIATTR_REGCOUNT
	.align		4
        /*0000*/ 	.byte	0x04, 0x2f
        /*0002*/ 	.short	(.L_1 - .L_0)
	.align		4
.L_0:
        /*0004*/ 	.word	index@(negateGovaluate)
        /*0008*/ 	.word	0x00000008


	//----- nvinfo : EIATTR_FRAME_SIZE
	.align		4
.L_1:
        /*000c*/ 	.byte	0x04, 0x11
        /*000e*/ 	.short	(.L_3 - .L_2)
	.align		4
.L_2:
        /*0010*/ 	.word	index@(negateGovaluate)
        /*0014*/ 	.word	0x00000000


	//----- nvinfo : EIATTR_MIN_STACK_SIZE
	.align		4
.L_3:
        /*0018*/ 	.byte	0x04, 0x12
        /*001a*/ 	.short	(.L_5 - .L_4)
	.align		4
.L_4:
        /*001c*/ 	.word	index@(negateGovaluate)
        /*0020*/ 	.word	0x00000000
.L_5:


//--------------------- .nv.compat                --------------------------
	.section	.nv.compat,"",@"SHT_CUDA_COMPAT_INFO"
	.align	4
        /*0000*/ 	.byte	0x02, 0x09, 0x00, 0x00, 0x02, 0x02, 0x01, 0x00, 0x02, 0x05, 0x05, 0x00, 0x03, 0x07, 0x01, 0x01
        /*0010*/ 	.byte	0x02, 0x03, 0x00, 0x00, 0x02, 0x06, 0x01, 0x00, 0x04, 0x0b, 0x08, 0x00, 0x09, 0x00, 0x00, 0x00
        /*0020*/ 	.byte	0x00, 0x00, 0x00, 0x00


//--------------------- .nv.info.negateGovaluate  --------------------------
	.section	.nv.info.negateGovaluate,"",@"SHT_CUDA_INFO"
	.sectionflags	@""
	.align	4


	//----- nvinfo : EIATTR_CUDA_API_VERSION
	.align		4
        /*0000*/ 	.byte	0x04, 0x37
        /*0002*/ 	.short	(.L_7 - .L_6)
.L_6:
        /*0004*/ 	.word	0x00000082


	//----- nvinfo : EIATTR_KPARAM_INFO
	.align		4
.L_7:
        /*0008*/ 	.byte	0x04, 0x17
        /*000a*/ 	.short	(.L_9 - .L_8)
.L_8:
        /*000c*/ 	.word	0x00000000
        /*0010*/ 	.short	0x0001
        /*0012*/ 	.short	0x0008
        /*0014*/ 	.byte	0x00, 0xf0, 0x11, 0x00


	//----- nvinfo : EIATTR_KPARAM_INFO
	.align		4
.L_9:
        /*0018*/ 	.byte	0x04, 0x17
        /*001a*/ 	.short	(.L_11 - .L_10)
.L_10:
        /*001c*/ 	.word	0x00000000
        /*0020*/ 	.short	0x0000
        /*0022*/ 	.short	0x0000
        /*0024*/ 	.byte	0x00, 0xf5, 0x21, 0x00


	//----- nvinfo : EIATTR_SPARSE_MMA_MASK
	.align		4
.L_11:
        /*0028*/ 	.byte	0x03, 0x50
        /*002a*/ 	.short	0x0000


	//----- nvinfo : EIATTR_MAXREG_COUNT
	.align		4
        /*002c*/ 	.byte	0x03, 0x1b
        /*002e*/ 	.short	0x00ff


	//----- nvinfo : EIATTR_MERCURY_ISA_VERSION
	.align		4
        /*0030*/ 	.byte	0x03, 0x5f
        /*0032*/ 	.short	0x0101


	//----- nvinfo : EIATTR_VRC_CTA_INIT_COUNT
	.align		4
        /*0034*/ 	.byte	0x02, 0x4a
	.zero		1
	.zero		1


	//----- nvinfo : EIATTR_EXIT_INSTR_OFFSETS
	.align		4
        /*0038*/ 	.byte	0x04, 0x1c
        /*003a*/ 	.short	(.L_13 - .L_12)


	//   ....[0]....
.L_12:
        /*003c*/ 	.word	0x000000a0


	//   ....[1]....
        /*0040*/ 	.word	0x00000110


	//----- nvinfo : EIATTR_CBANK_PARAM_SIZE
	.align		4
.L_13:
        /*0044*/ 	.byte	0x03, 0x19
        /*0046*/ 	.short	0x000c


	//----- nvinfo : EIATTR_PARAM_CBANK
	.align		4
        /*0048*/ 	.byte	0x04, 0x0a
        /*004a*/ 	.short	(.L_15 - .L_14)
	.align		4
.L_14:
        /*004c*/ 	.word	index@(.nv.constant0.negateGovaluate)
        /*0050*/ 	.short	0x0380
        /*0052*/ 	.short	0x000c


	//----- nvinfo : EIATTR_SW_WAR
	.align		4
.L_15:
        /*0054*/ 	.byte	0x04, 0x36
        /*0056*/ 	.short	(.L_17 - .L_16)
.L_16:
        /*0058*/ 	.word	0x00000008
.L_17:


//--------------------- .nv.callgraph             --------------------------
	.section	.nv.callgraph,"",@"SHT_CUDA_CALLGRAPH"
	.align	4
	.sectionentsize	8
	.align		4
        /*0000*/ 	.word	0x00000000
	.align		4
        /*0004*/ 	.word	0xffffffff
	.align		4
        /*0008*/ 	.word	0x00000000
	.align		4
        /*000c*/ 	.word	0xfffffffe
	.align		4
        /*0010*/ 	.word	0x00000000
	.align		4
        /*0014*/ 	.word	0xfffffffd
	.align		4
        /*0018*/ 	.word	0x00000000
	.align		4
        /*001c*/ 	.word	0xfffffffc


//--------------------- .text.negateGovaluate     --------------------------
	.section	.text.negateGovaluate,"ax",@progbits
	.align	128
        .global         negateGovaluate
        .type           negateGovaluate,@function
        .size           negateGovaluate,(.L_x_1 - negateGovaluate)
        .other          negateGovaluate,@"STO_CUDA_ENTRY STV_DEFAULT"
negateGovaluate:
.text.negateGovaluate:
[----:B------:R-:W-:Y:S01]  /*0000*/  LDC R1, c[0x0][0x37c] ;  /* 0x0000df00ff017b82 */ /* 0x000fe20000000800 */
[----:B------:R-:W0:Y:S07]  /*0010*/  S2R R0, SR_TID.X ;  /* 0x0000000000007919 */ /* 0x000e2e0000002100 */
[----:B------:R-:W-:Y:S01]  /*0020*/  S2UR UR4, SR_CTAID.Y ;  /* 0x00000000000479c3 */ /* 0x000fe20000002600 */
[----:B------:R-:W1:Y:S01]  /*0030*/  LDCU UR5, c[0x0][0x370] ;  /* 0x00006e00ff0577ac */ /* 0x000e620008000800 */
[----:B------:R-:W2:Y:S06]  /*0040*/  LDCU UR7, c[0x0][0x388] ;  /* 0x00007100ff0777ac */ /* 0x000eac0008000800 */
[----:B------:R-:W1:Y:S08]  /*0050*/  S2UR UR6, SR_CTAID.X ;  /* 0x00000000000679c3 */ /* 0x000e700000002500 */
[----:B------:R-:W0:Y:S01]  /*0060*/  LDC R5, c[0x0][0x360] ;  /* 0x0000d800ff057b82 */ /* 0x000e220000000800 */
[----:B-1----:R-:W-:-:S06]  /*0070*/  UIMAD UR4, UR4, UR5, UR6 ;  /* 0x00000005040472a4 */ /* 0x002fcc000f8e0206 */
[----:B0-----:R-:W-:-:S05]  /*0080*/  IMAD R5, R5, UR4, R0 ;  /* 0x0000000405057c24 */ /* 0x001fca000f8e0200 */
[----:B--2---:R-:W-:-:S13]  /*0090*/  ISETP.GE.AND P0, PT, R5, UR7, PT ;  /* 0x0000000705007c0c */ /* 0x004fda000bf06270 */
[----:B------:R-:W-:Y:S05]  /*00a0*/  @P0 EXIT ;  /* 0x000000000000094d */ /* 0x000fea0003800000 */
[----:B------:R-:W0:Y:S01]  /*00b0*/  LDC.64 R2, c[0x0][0x380] ;  /* 0x0000e000ff027b82 */ /* 0x000e220000000a00 */
[----:B------:R-:W1:Y:S01]  /*00c0*/  LDCU.64 UR4, c[0x0][0x358] ;  /* 0x00006b00ff0477ac */ /* 0x000e620008000a00 */
[----:B0-----:R-:W-:-:S05]  /*00d0*/  IMAD.WIDE R2, R5, 0x4, R2 ;  /* 0x0000000405027825 */ /* 0x001fca00078e0202 */
[----:B-1----:R-:W2:Y:S02]  /*00e0*/  LDG.E R0, desc[UR4][R2.64] ;  /* 0x0000000402007981 */ /* 0x002ea4000c1e1900 */
[----:B--2---:R-:W-:-:S05]  /*00f0*/  FADD R5, -R0, -RZ ;  /* 0x800000ff00057221 */ /* 0x004fca0000000100 */
[----:B------:R-:W-:Y:S01]  /*0100*/  STG.E desc[UR4][R2.64], R5 ;  /* 0x0000000502007986 */ /* 0x000fe2000c101904 */
[----:B------:R-:W-:Y:S05]  /*0110*/  EXIT ;  /* 0x000000000000794d */ /* 0x000fea0003800000 */
.L_x_0:
[----:B------:R-:W-:-:S00]  /*0120*/  BRA `(.L_x_0) ;  /* 0xfffffffc00fc7947 */ /* 0x000fc0000383ffff */
[----:B------:R-:W-:-:S00]  /*0130*/  NOP ;  /* 0x0000000000007918 */ /* 0x000fc00000000000 */
        /* <DEDUP_REMOVED lines=12> */
.L_x_1:


//--------------------- .nv.shared.reserved.0     --------------------------
	.section	.nv.shared.reserved.0,"aw",@nobits
	.weak		__nv_reservedSMEM_offset_0_alias
	.size		__nv_reservedSMEM_offset_0_alias, 0, 64
	.other		__nv_reservedSMEM_offset_0_alias,@"STO_CUDA_RESERVED_SHARED STV_DEFAULT"
__nv_reservedSMEM_offset_0_alias:
	.zero		0
	.zero		64


//--------------------- .nv.constant0.negateGovaluate --------------------------
	.section	.nv.constant0.negateGovaluate,"a",@progbits
	.sectionflags	@""
	.align	4
.nv.constant0.negateGovaluate:
	.zero		908


//--------------------- SYMBOLS --------------------------

	.type		.nv.reservedSmem.offset0,@object
	.size		.nv.reservedSmem.offset0,0x4
